	.headerflags	@"EF_CUDA_TEXMODE_UNIFIED EF_CUDA_64BIT_ADDRESS EF_CUDA_SM86 EF_CUDA_VIRTUAL_SM(EF_CUDA_SM86)"
	.elftype	@"ET_EXEC"


//--------------------- .nv.info                  --------------------------
	.section	.nv.info,"",@"SHT_CUDA_INFO"
	.align	4


	//----- nvinfo : EIATTR_REGCOUNT
	.align		4
        /*0000*/ 	.byte	0x04, 0x2f
        /*0002*/ 	.short	(.L_1 - .L_0)
	.align		4
.L_0:
        /*0004*/ 	.word	index@(triton_red_fused__to_copy_mean_pow_3)
        /*0008*/ 	.word	0x00000028


	//----- nvinfo : EIATTR_MIN_STACK_SIZE
	.align		4
.L_1:
        /*000c*/ 	.byte	0x04, 0x12
        /*000e*/ 	.short	(.L_3 - .L_2)
	.align		4
.L_2:
        /*0010*/ 	.word	index@(triton_red_fused__to_copy_mean_pow_3)
        /*0014*/ 	.word	0x00000000


	//----- nvinfo : EIATTR_FRAME_SIZE
	.align		4
.L_3:
        /*0018*/ 	.byte	0x04, 0x11
        /*001a*/ 	.short	(.L_5 - .L_4)
	.align		4
.L_4:
        /*001c*/ 	.word	index@(triton_red_fused__to_copy_mean_pow_3)
        /*0020*/ 	.word	0x00000000


	//----- nvinfo : EIATTR_MIN_STACK_SIZE
	.align		4
.L_5:
        /*0024*/ 	.byte	0x04, 0x12
        /*0026*/ 	.short	(.L_7 - .L_6)
	.align		4
.L_6:
        /*0028*/ 	.word	index@(triton_red_fused__to_copy_mean_pow_3)
        /*002c*/ 	.word	0x00000000
.L_7:


//--------------------- .nv.info.triton_red_fused__to_copy_mean_pow_3 --------------------------
	.section	.nv.info.triton_red_fused__to_copy_mean_pow_3,"",@"SHT_CUDA_INFO"
	.sectionflags	@""
	.align	4


	//----- nvinfo : EIATTR_CUDA_API_VERSION
	.align		4
        /*0000*/ 	.byte	0x04, 0x37
        /*0002*/ 	.short	(.L_9 - .L_8)
.L_8:
        /*0004*/ 	.word	0x0000007c


	//----- nvinfo : EIATTR_SW2861232_WAR
	.align		4
.L_9:
        /*0008*/ 	.byte	0x01, 0x35
	.zero		2


	//----- nvinfo : EIATTR_PARAM_CBANK
	.align		4
        /*000c*/ 	.byte	0x04, 0x0a
        /*000e*/ 	.short	(.L_11 - .L_10)
	.align		4
.L_10:
        /*0010*/ 	.word	index@(.nv.constant0.triton_red_fused__to_copy_mean_pow_3)
        /*0014*/ 	.short	0x0160
        /*0016*/ 	.short	0x0020


	//----- nvinfo : EIATTR_CBANK_PARAM_SIZE
	.align		4
.L_11:
        /*0018*/ 	.byte	0x03, 0x19
        /*001a*/ 	.short	0x0020


	//----- nvinfo : EIATTR_KPARAM_INFO
	.align		4
        /*001c*/ 	.byte	0x04, 0x17
        /*001e*/ 	.short	(.L_13 - .L_12)
.L_12:
        /*0020*/ 	.word	0x00000000
        /*0024*/ 	.short	0x0004
        /*0026*/ 	.short	0x0018
        /*0028*/ 	.byte	0x00, 0xf4, 0x21, 0x00


	//----- nvinfo : EIATTR_KPARAM_INFO
	.align		4
.L_13:
        /*002c*/ 	.byte	0x04, 0x17
        /*002e*/ 	.short	(.L_15 - .L_14)
.L_14:
        /*0030*/ 	.word	0x00000000
        /*0034*/ 	.short	0x0003
        /*0036*/ 	.short	0x0014
        /*0038*/ 	.byte	0x00, 0xf0, 0x11, 0x00


	//----- nvinfo : EIATTR_KPARAM_INFO
	.align		4
.L_15:
        /*003c*/ 	.byte	0x04, 0x17
        /*003e*/ 	.short	(.L_17 - .L_16)
.L_16:
        /*0040*/ 	.word	0x00000000
        /*0044*/ 	.short	0x0002
        /*0046*/ 	.short	0x0010
        /*0048*/ 	.byte	0x00, 0xf0, 0x11, 0x00


	//----- nvinfo : EIATTR_KPARAM_INFO
	.align		4
.L_17:
        /*004c*/ 	.byte	0x04, 0x17
        /*004e*/ 	.short	(.L_19 - .L_18)
.L_18:
        /*0050*/ 	.word	0x00000000
        /*0054*/ 	.short	0x0001
        /*0056*/ 	.short	0x0008
        /*0058*/ 	.byte	0x00, 0xf4, 0x21, 0x00


	//----- nvinfo : EIATTR_KPARAM_INFO
	.align		4
.L_19:
        /*005c*/ 	.byte	0x04, 0x17
        /*005e*/ 	.short	(.L_21 - .L_20)
.L_20:
        /*0060*/ 	.word	0x00000000
        /*0064*/ 	.short	0x0000
        /*0066*/ 	.short	0x0000
        /*0068*/ 	.byte	0x00, 0xf4, 0x21, 0x00


	//----- nvinfo : EIATTR_MAXREG_COUNT
	.align		4
.L_21:
        /*006c*/ 	.byte	0x03, 0x1b
        /*006e*/ 	.short	0x00ff


	//----- nvinfo : EIATTR_COOP_GROUP_MASK_REGIDS
	.align		4
        /*0070*/ 	.byte	0x04, 0x29
        /*0072*/ 	.short	(.L_23 - .L_22)


	//   ....[0]....
.L_22:
        /*0074*/ 	.word	0xffffffff


	//   ....[1]....
        /*0078*/ 	.word	0xffffffff


	//----- nvinfo : EIATTR_COOP_GROUP_INSTR_OFFSETS
	.align		4
.L_23:
        /*007c*/ 	.byte	0x04, 0x28
        /*007e*/ 	.short	(.L_25 - .L_24)


	//   ....[0]....
.L_24:
        /*0080*/ 	.word	0x00000d00


	//   ....[1]....
        /*0084*/ 	.word	0x00000d20


	//----- nvinfo : EIATTR_EXIT_INSTR_OFFSETS
	.align		4
.L_25:
        /*0088*/ 	.byte	0x04, 0x1c
        /*008a*/ 	.short	(.L_27 - .L_26)


	//   ....[0]....
.L_26:
        /*008c*/ 	.word	0x00000d60


	//   ....[1]....
        /*0090*/ 	.word	0x00000dd0


	//----- nvinfo : EIATTR_REQNTID
	.align		4
.L_27:
        /*0094*/ 	.byte	0x04, 0x10
        /*0096*/ 	.short	(.L_29 - .L_28)
.L_28:
        /*0098*/ 	.word	0x00000100
        /*009c*/ 	.word	0x00000001
        /*00a0*/ 	.word	0x00000001
.L_29:


//--------------------- .nv.callgraph             --------------------------
	.section	.nv.callgraph,"",@"SHT_CUDA_CALLGRAPH"
	.align	4
	.sectionentsize	8
	.align		4
        /*0000*/ 	.word	0x00000000
	.align		4
        /*0004*/ 	.word	0xffffffff
	.align		4
        /*0008*/ 	.word	0x00000000
	.align		4
        /*000c*/ 	.word	0xfffffffe
	.align		4
        /*0010*/ 	.word	0x00000000
	.align		4
        /*0014*/ 	.word	0xfffffffd
	.align		4
        /*0018*/ 	.word	0x00000000
	.align		4
        /*001c*/ 	.word	0xfffffffc


//--------------------- .nv.rel.action            --------------------------
	.section	.nv.rel.action,"",@"SHT_CUDA_RELOCINFO"
	.align	8
	.sectionentsize	8
        /*0000*/ 	.byte	0x73, 0x00, 0x00, 0x00, 0x00, 0x00, 0x00, 0x00, 0x00, 0x00, 0x00, 0x11, 0x25, 0x00, 0x05, 0x36


//--------------------- .nv.constant0.triton_red_fused__to_copy_mean_pow_3 --------------------------
	.section	.nv.constant0.triton_red_fused__to_copy_mean_pow_3,"a",@progbits
	.sectionflags	@""
	.align	4
.nv.constant0.triton_red_fused__to_copy_mean_pow_3:
	.zero		384


//--------------------- .text.triton_red_fused__to_copy_mean_pow_3 --------------------------
	.section	.text.triton_red_fused__to_copy_mean_pow_3,"ax",@progbits
	.sectionflags	@"SHF_BARRIERS=1"
	.sectioninfo	@"SHI_REGISTERS=40"
	.align	128
        .global         triton_red_fused__to_copy_mean_pow_3
        .type           triton_red_fused__to_copy_mean_pow_3,@function
        .size           triton_red_fused__to_copy_mean_pow_3,(.L_x_1 - triton_red_fused__to_copy_mean_pow_3)
        .other          triton_red_fused__to_copy_mean_pow_3,@"STO_CUDA_ENTRY STV_DEFAULT"
triton_red_fused__to_copy_mean_pow_3:
.text.triton_red_fused__to_copy_mean_pow_3:
[----:B------:R-:W-:Y:S02]  /*0000*/  IMAD.MOV.U32 R1, RZ, RZ, c[0x0][0x28] ;  /* 0x00000a00ff017624 */ /* 0x000fe400078e00ff */
[----:B------:R-:W0:Y:S01]  /*0010*/  S2R R0, SR_TID.X ;  /* 0x0000000000007919 */ /* 0x000e220000002100 */
[----:B------:R-:W-:-:S03]  /*0020*/  ULDC.64 UR4, c[0x0][0x118] ;  /* 0x0000460000047ab9 */ /* 0x000fc60000000a00 */
[----:B------:R-:W1:Y:S01]  /*0030*/  S2R R6, SR_CTAID.X ;  /* 0x0000000000067919 */ /* 0x000e620000002500 */
[----:B0-----:R-:W-:Y:S02]  /*0040*/  SHF.R.U32.HI R2, RZ, 0x2, R0 ;  /* 0x00000002ff027819 */ /* 0x001fe40000011600 */
[----:B------:R-:W-:Y:S02]  /*0050*/  LOP3.LUT R24, R0, 0x3, RZ, 0xc0, !PT ;  /* 0x0000000300187812 */ /* 0x000fe400078ec0ff */
[C---:B-1----:R-:W-:Y:S01]  /*0060*/  SHF.L.U32 R3, R6.reuse, 0x6, RZ ;  /* 0x0000000606037819 */ /* 0x042fe200000006ff */
[----:B------:R-:W-:Y:S01]  /*0070*/  IMAD.SHL.U32 R6, R6, 0x2000, RZ ;  /* 0x0000200006067824 */ /* 0x000fe200078e00ff */
[----:B------:R-:W-:-:S04]  /*0080*/  SGXT.U32 R2, R2, 0x6 ;  /* 0x000000060202781a */ /* 0x000fc80000000000 */
[----:B------:R-:W-:-:S05]  /*0090*/  LOP3.LUT R4, R2, R3, RZ, 0xfc, !PT ;  /* 0x0000000302047212 */ /* 0x000fca00078efcff */
[----:B------:R-:W-:-:S05]  /*00a0*/  IMAD.HI R4, R4, 0x2aaaaaab, RZ ;  /* 0x2aaaaaab04047827 */ /* 0x000fca00078e02ff */
[----:B------:R-:W-:-:S04]  /*00b0*/  SHF.R.U32.HI R5, RZ, 0x1f, R4 ;  /* 0x0000001fff057819 */ /* 0x000fc80000011604 */
[----:B------:R-:W-:-:S05]  /*00c0*/  LEA.HI R5, R4, R5, RZ, 0x1e ;  /* 0x0000000504057211 */ /* 0x000fca00078ff0ff */
[----:B------:R-:W-:-:S05]  /*00d0*/  IMAD R5, R5, 0x1800, R6 ;  /* 0x0000180005057824 */ /* 0x000fca00078e0206 */
[----:B------:R-:W-:-:S05]  /*00e0*/  LEA R5, R2, R5, 0x7 ;  /* 0x0000000502057211 */ /* 0x000fca00078e38ff */
[----:B------:R-:W-:Y:S01]  /*00f0*/  IMAD.IADD R24, R24, 0x1, R5 ;  /* 0x0000000118187824 */ /* 0x000fe200078e0205 */
[----:B------:R-:W-:-:S04]  /*0100*/  MOV R5, 0x2 ;  /* 0x0000000200057802 */ /* 0x000fc80000000f00 */
[C---:B------:R-:W-:Y:S02]  /*0110*/  IADD3 R6, R24.reuse, -0x4, RZ ;  /* 0xfffffffc18067810 */ /* 0x040fe40007ffe0ff */
[----:B------:R-:W-:Y:S02]  /*0120*/  IADD3 R8, R24, 0x4, RZ ;  /* 0x0000000418087810 */ /* 0x000fe40007ffe0ff */
[----:B------:R-:W-:Y:S02]  /*0130*/  IADD3 R6, R6, 0x4, RZ ;  /* 0x0000000406067810 */ /* 0x000fe40007ffe0ff */
[----:B------:R-:W-:Y:S01]  /*0140*/  IADD3 R36, R24, 0x8, RZ ;  /* 0x0000000818247810 */ /* 0x000fe20007ffe0ff */
[----:B------:R-:W-:-:S04]  /*0150*/  IMAD.WIDE R8, R8, R5, c[0x0][0x160] ;  /* 0x0000580008087625 */ /* 0x000fc800078e0205 */
[-C--:B------:R-:W-:Y:S01]  /*0160*/  IMAD.WIDE R6, R6, R5.reuse, c[0x0][0x160] ;  /* 0x0000580006067625 */ /* 0x080fe200078e0205 */
[----:B------:R-:W-:Y:S01]  /*0170*/  IADD3 R10, R24, 0x8, RZ ;  /* 0x00000008180a7810 */ /* 0x000fe20007ffe0ff */
[----:B------:R0:W2:Y:S02]  /*0180*/  LDG.E.EF.U16 R20, [R8.64] ;  /* 0x0000000408147981 */ /* 0x0000a4000c0e1500 */
[----:B------:R-:W-:Y:S02]  /*0190*/  IMAD.WIDE R36, R36, R5, c[0x0][0x160] ;  /* 0x0000580024247625 */ /* 0x000fe400078e0205 */
[----:B------:R1:W3:Y:S01]  /*01a0*/  LDG.E.EF.U16 R21, [R6.64] ;  /* 0x0000000406157981 */ /* 0x0002e2000c0e1500 */
[----:B------:R-:W-:-:S03]  /*01b0*/  IADD3 R10, R10, 0x4, RZ ;  /* 0x000000040a0a7810 */ /* 0x000fc60007ffe0ff */
[----:B------:R4:W5:Y:S02]  /*01c0*/  LDG.E.EF.U16 R36, [R36.64] ;  /* 0x0000000424247981 */ /* 0x000964000c0e1500 */
[----:B------:R-:W-:-:S05]  /*01d0*/  IMAD.WIDE R10, R10, R5, c[0x0][0x160] ;  /* 0x000058000a0a7625 */ /* 0x000fca00078e0205 */
[----:B------:R0:W5:Y:S01]  /*01e0*/  LDG.E.EF.U16 R25, [R10.64] ;  /* 0x000000040a197981 */ /* 0x000162000c0e1500 */
[C---:B------:R-:W-:Y:S02]  /*01f0*/  IADD3 R4, R24.reuse, 0xc, RZ ;  /* 0x0000000c18047810 */ /* 0x040fe40007ffe0ff */
[----:B------:R-:W-:Y:S02]  /*0200*/  IADD3 R34, R24, 0x10, RZ ;  /* 0x0000001018227810 */ /* 0x000fe40007ffe0ff */
[----:B-1----:R-:W-:Y:S02]  /*0210*/  IADD3 R6, R4, 0x4, RZ ;  /* 0x0000000404067810 */ /* 0x002fe40007ffe0ff */
[----:B------:R-:W-:Y:S02]  /*0220*/  IADD3 R34, R34, 0x4, RZ ;  /* 0x0000000422227810 */ /* 0x000fe40007ffe0ff */
[----:B------:R-:W-:Y:S01]  /*0230*/  IADD3 R13, R24, 0x14, RZ ;  /* 0x00000014180d7810 */ /* 0x000fe20007ffe0ff */
[----:B------:R-:W-:Y:S01]  /*0240*/  IMAD.WIDE R6, R6, R5, c[0x0][0x160] ;  /* 0x0000580006067625 */ /* 0x000fe200078e0205 */
[----:B------:R-:W-:-:S02]  /*0250*/  IADD3 R12, R24, 0x18, RZ ;  /* 0x00000018180c7810 */ /* 0x000fc40007ffe0ff */
[----:B0-----:R-:W-:Y:S01]  /*0260*/  IADD3 R10, R13, 0x4, RZ ;  /* 0x000000040d0a7810 */ /* 0x001fe20007ffe0ff */
[-C--:B------:R-:W-:Y:S01]  /*0270*/  IMAD.WIDE R34, R34, R5.reuse, c[0x0][0x160] ;  /* 0x0000580022227625 */ /* 0x080fe200078e0205 */
[----:B------:R0:W5:Y:S01]  /*0280*/  LDG.E.EF.U16 R4, [R6.64] ;  /* 0x0000000406047981 */ /* 0x000162000c0e1500 */
[----:B------:R-:W-:Y:S02]  /*0290*/  IADD3 R12, R12, 0x4, RZ ;  /* 0x000000040c0c7810 */ /* 0x000fe40007ffe0ff */
[----:B------:R-:W-:Y:S01]  /*02a0*/  IADD3 R14, R24, 0x1c, RZ ;  /* 0x0000001c180e7810 */ /* 0x000fe20007ffe0ff */
[-C--:B------:R-:W-:Y:S01]  /*02b0*/  IMAD.WIDE R10, R10, R5.reuse, c[0x0][0x160] ;  /* 0x000058000a0a7625 */ /* 0x080fe200078e0205 */
[----:B------:R1:W5:Y:S01]  /*02c0*/  LDG.E.EF.U16 R34, [R34.64] ;  /* 0x0000000422227981 */ /* 0x000362000c0e1500 */
[----:B------:R-:W-:Y:S02]  /*02d0*/  IADD3 R8, R24, 0x20, RZ ;  /* 0x0000002018087810 */ /* 0x000fe40007ffe0ff */
[----:B------:R-:W-:Y:S01]  /*02e0*/  IADD3 R14, R14, 0x4, RZ ;  /* 0x000000040e0e7810 */ /* 0x000fe20007ffe0ff */
[----:B------:R-:W-:Y:S01]  /*02f0*/  IMAD.WIDE R12, R12, R5, c[0x0][0x160] ;  /* 0x000058000c0c7625 */ /* 0x000fe200078e0205 */
[----:B------:R-:W-:-:S02]  /*0300*/  IADD3 R9, R24, 0x24, RZ ;  /* 0x0000002418097810 */ /* 0x000fc40007ffe0ff */
[----:B------:R-:W-:Y:S01]  /*0310*/  IADD3 R8, R8, 0x4, RZ ;  /* 0x0000000408087810 */ /* 0x000fe20007ffe0ff */
[----:B-1----:R1:W5:Y:S01]  /*0320*/  LDG.E.EF.U16 R35, [R10.64] ;  /* 0x000000040a237981 */ /* 0x002362000c0e1500 */
[-C--:B------:R-:W-:Y:S01]  /*0330*/  IMAD.WIDE R14, R14, R5.reuse, c[0x0][0x160] ;  /* 0x000058000e0e7625 */ /* 0x080fe200078e0205 */
[----:B0-----:R-:W-:Y:S02]  /*0340*/  IADD3 R6, R9, 0x4, RZ ;  /* 0x0000000409067810 */ /* 0x001fe40007ffe0ff */
[----:B------:R0:W5:Y:S01]  /*0350*/  LDG.E.EF.U16 R33, [R12.64] ;  /* 0x000000040c217981 */ /* 0x000162000c0e1500 */
[----:B------:R-:W-:Y:S01]  /*0360*/  IADD3 R16, R24, 0x28, RZ ;  /* 0x0000002818107810 */ /* 0x000fe20007ffe0ff */
[-C--:B------:R-:W-:Y:S02]  /*0370*/  IMAD.WIDE R8, R8, R5.reuse, c[0x0][0x160] ;  /* 0x0000580008087625 */ /* 0x080fe400078e0205 */
[----:B------:R0:W5:Y:S01]  /*0380*/  LDG.E.EF.U16 R32, [R14.64] ;  /* 0x000000040e207981 */ /* 0x000162000c0e1500 */
[----:B------:R-:W-:Y:S01]  /*0390*/  IADD3 R16, R16, 0x4, RZ ;  /* 0x0000000410107810 */ /* 0x000fe20007ffe0ff */
[----:B------:R-:W-:Y:S01]  /*03a0*/  IMAD.WIDE R6, R6, R5, c[0x0][0x160] ;  /* 0x0000580006067625 */ /* 0x000fe200078e0205 */
[C---:B------:R-:W-:Y:S01]  /*03b0*/  IADD3 R19, R24.reuse, 0x2c, RZ ;  /* 0x0000002c18137810 */ /* 0x040fe20007ffe0ff */
[----:B------:R4:W5:Y:S01]  /*03c0*/  LDG.E.EF.U16 R31, [R8.64] ;  /* 0x00000004081f7981 */ /* 0x000962000c0e1500 */
[----:B------:R-:W-:-:S02]  /*03d0*/  IADD3 R18, R24, 0x30, RZ ;  /* 0x0000003018127810 */ /* 0x000fc40007ffe0ff */
[----:B-1----:R-:W-:Y:S01]  /*03e0*/  IADD3 R10, R19, 0x4, RZ ;  /* 0x00000004130a7810 */ /* 0x002fe20007ffe0ff */
[----:B------:R1:W5:Y:S01]  /*03f0*/  LDG.E.EF.U16 R30, [R6.64] ;  /* 0x00000004061e7981 */ /* 0x000362000c0e1500 */
[-C--:B0-----:R-:W-:Y:S01]  /*0400*/  IMAD.WIDE R14, R16, R5.reuse, c[0x0][0x160] ;  /* 0x00005800100e7625 */ /* 0x081fe200078e0205 */
[----:B------:R-:W-:Y:S02]  /*0410*/  IADD3 R22, R24, 0x34, RZ ;  /* 0x0000003418167810 */ /* 0x000fe40007ffe0ff */
[----:B------:R-:W-:Y:S01]  /*0420*/  IADD3 R18, R18, 0x4, RZ ;  /* 0x0000000412127810 */ /* 0x000fe20007ffe0ff */
[-C--:B------:R-:W-:Y:S01]  /*0430*/  IMAD.WIDE R12, R10, R5.reuse, c[0x0][0x160] ;  /* 0x000058000a0c7625 */ /* 0x080fe200078e0205 */
[----:B------:R0:W5:Y:S01]  /*0440*/  LDG.E.EF.U16 R29, [R14.64] ;  /* 0x000000040e1d7981 */ /* 0x000162000c0e1500 */
[----:B------:R-:W-:Y:S02]  /*0450*/  IADD3 R22, R22, 0x4, RZ ;  /* 0x0000000416167810 */ /* 0x000fe40007ffe0ff */
[----:B------:R-:W-:Y:S01]  /*0460*/  IADD3 R17, R24, 0x38, RZ ;  /* 0x0000003818117810 */ /* 0x000fe20007ffe0ff */
[-C--:B------:R-:W-:Y:S01]  /*0470*/  IMAD.WIDE R10, R18, R5.reuse, c[0x0][0x160] ;  /* 0x00005800120a7625 */ /* 0x080fe200078e0205 */
[----:B------:R0:W5:Y:S02]  /*0480*/  LDG.E.EF.U16 R28, [R12.64] ;  /* 0x000000040c1c7981 */ /* 0x000164000c0e1500 */
[----:B-1----:R-:W-:Y:S01]  /*0490*/  IADD3 R6, R17, 0x4, RZ ;  /* 0x0000000411067810 */ /* 0x002fe20007ffe0ff */
[-C--:B----4-:R-:W-:Y:S01]  /*04a0*/  IMAD.WIDE R8, R22, R5.reuse, c[0x0][0x160] ;  /* 0x0000580016087625 */ /* 0x090fe200078e0205 */
[C---:B------:R-:W-:Y:S01]  /*04b0*/  IADD3 R22, R24.reuse, 0x3c, RZ ;  /* 0x0000003c18167810 */ /* 0x040fe20007ffe0ff */
[----:B------:R1:W4:Y:S01]  /*04c0*/  LDG.E.EF.U16 R27, [R10.64] ;  /* 0x000000040a1b7981 */ /* 0x000322000c0e1500 */
[----:B------:R-:W-:Y:S01]  /*04d0*/  IADD3 R18, R24, 0x40, RZ ;  /* 0x0000004018127810 */ /* 0x000fe20007ffe0ff */
[----:B------:R-:W-:Y:S01]  /*04e0*/  IMAD.WIDE R6, R6, R5, c[0x0][0x160] ;  /* 0x0000580006067625 */ /* 0x000fe200078e0205 */
[----:B------:R-:W-:Y:S01]  /*04f0*/  IADD3 R19, R24, 0x44, RZ ;  /* 0x0000004418137810 */ /* 0x000fe20007ffe0ff */
[----:B------:R1:W4:Y:S01]  /*0500*/  LDG.E.EF.U16 R26, [R8.64] ;  /* 0x00000004081a7981 */ /* 0x000322000c0e1500 */
[----:B------:R-:W-:-:S02]  /*0510*/  IADD3 R22, R22, 0x4, RZ ;  /* 0x0000000416167810 */ /* 0x000fc40007ffe0ff */
[----:B------:R-:W-:Y:S01]  /*0520*/  IADD3 R18, R18, 0x4, RZ ;  /* 0x0000000412127810 */ /* 0x000fe20007ffe0ff */
[----:B------:R1:W4:Y:S01]  /*0530*/  LDG.E.EF.U16 R17, [R6.64] ;  /* 0x0000000406117981 */ /* 0x000322000c0e1500 */
[----:B------:R-:W-:Y:S01]  /*0540*/  IADD3 R16, R24, 0x48, RZ ;  /* 0x0000004818107810 */ /* 0x000fe20007ffe0ff */
[-C--:B------:R-:W-:Y:S01]  /*0550*/  IMAD.WIDE R22, R22, R5.reuse, c[0x0][0x160] ;  /* 0x0000580016167625 */ /* 0x080fe200078e0205 */
[----:B0-----:R-:W-:Y:S02]  /*0560*/  IADD3 R12, R19, 0x4, RZ ;  /* 0x00000004130c7810 */ /* 0x001fe40007ffe0ff */
[----:B------:R-:W-:Y:S01]  /*0570*/  IADD3 R14, R24, 0x4c, RZ ;  /* 0x0000004c180e7810 */ /* 0x000fe20007ffe0ff */
[-C--:B------:R-:W-:Y:S01]  /*0580*/  IMAD.WIDE R18, R18, R5.reuse, c[0x0][0x160] ;  /* 0x0000580012127625 */ /* 0x080fe200078e0205 */
[----:B-1----:R-:W-:Y:S02]  /*0590*/  IADD3 R10, R16, 0x4, RZ ;  /* 0x00000004100a7810 */ /* 0x002fe40007ffe0ff */
[----:B------:R0:W4:Y:S01]  /*05a0*/  LDG.E.EF.U16 R16, [R22.64] ;  /* 0x0000000416107981 */ /* 0x000122000c0e1500 */
[----:B------:R-:W-:Y:S01]  /*05b0*/  IMAD.WIDE R6, R12, R5, c[0x0][0x160] ;  /* 0x000058000c067625 */ /* 0x000fe200078e0205 */
[----:B------:R-:W-:-:S02]  /*05c0*/  IADD3 R37, R24, 0x54, RZ ;  /* 0x0000005418257810 */ /* 0x000fc40007ffe0ff */
[----:B------:R-:W-:Y:S01]  /*05d0*/  IADD3 R8, R14, 0x4, RZ ;  /* 0x000000040e087810 */ /* 0x000fe20007ffe0ff */
[----:B------:R1:W4:Y:S01]  /*05e0*/  LDG.E.EF.U16 R15, [R18.64] ;  /* 0x00000004120f7981 */ /* 0x000322000c0e1500 */
[----:B------:R-:W-:-:S03]  /*05f0*/  IMAD.WIDE R10, R10, R5, c[0x0][0x160] ;  /* 0x000058000a0a7625 */ /* 0x000fc600078e0205 */
[----:B------:R1:W4:Y:S01]  /*0600*/  LDG.E.EF.U16 R14, [R6.64] ;  /* 0x00000004060e7981 */ /* 0x000322000c0e1500 */
[----:B0-----:R-:W-:Y:S01]  /*0610*/  IADD3 R22, R24, 0x50, RZ ;  /* 0x0000005018167810 */ /* 0x001fe20007ffe0ff */
[-C--:B------:R-:W-:Y:S02]  /*0620*/  IMAD.WIDE R8, R8, R5.reuse, c[0x0][0x160] ;  /* 0x0000580008087625 */ /* 0x080fe400078e0205 */
[----:B------:R0:W4:Y:S01]  /*0630*/  LDG.E.EF.U16 R13, [R10.64] ;  /* 0x000000040a0d7981 */ /* 0x000122000c0e1500 */
[----:B------:R-:W-:Y:S02]  /*0640*/  IADD3 R22, R22, 0x4, RZ ;  /* 0x0000000416167810 */ /* 0x000fe40007ffe0ff */
[----:B-1----:R-:W-:Y:S01]  /*0650*/  IADD3 R18, R24, 0x58, RZ ;  /* 0x0000005818127810 */ /* 0x002fe20007ffe0ff */
[----:B------:R1:W4:Y:S01]  /*0660*/  LDG.E.EF.U16 R12, [R8.64] ;  /* 0x00000004080c7981 */ /* 0x000322000c0e1500 */
[----:B------:R-:W-:Y:S01]  /*0670*/  IADD3 R6, R37, 0x4, RZ ;  /* 0x0000000425067810 */ /* 0x000fe20007ffe0ff */
[----:B------:R-:W-:-:S04]  /*0680*/  IMAD.WIDE R22, R22, R5, c[0x0][0x160] ;  /* 0x0000580016167625 */ /* 0x000fc800078e0205 */
[----:B------:R-:W-:Y:S01]  /*0690*/  IMAD.WIDE R6, R6, R5, c[0x0][0x160] ;  /* 0x0000580006067625 */ /* 0x000fe200078e0205 */
[----:B------:R-:W-:Y:S01]  /*06a0*/  IADD3 R37, R24, 0x5c, RZ ;  /* 0x0000005c18257810 */ /* 0x000fe20007ffe0ff */
[----:B0-----:R0:W4:Y:S01]  /*06b0*/  LDG.E.EF.U16 R11, [R22.64] ;  /* 0x00000004160b7981 */ /* 0x001122000c0e1500 */
[----:B------:R-:W-:-:S03]  /*06c0*/  IADD3 R18, R18, 0x4, RZ ;  /* 0x0000000412127810 */ /* 0x000fc60007ffe0ff */
[----:B------:R0:W4:Y:S01]  /*06d0*/  LDG.E.EF.U16 R10, [R6.64] ;  /* 0x00000004060a7981 */ /* 0x000122000c0e1500 */
[----:B-1----:R-:W-:Y:S02]  /*06e0*/  IADD3 R8, R37, 0x4, RZ ;  /* 0x0000000425087810 */ /* 0x002fe40007ffe0ff */
[----:B0-----:R-:W-:-:S04]  /*06f0*/  IADD3 R6, R24, 0x60, RZ ;  /* 0x0000006018067810 */ /* 0x001fc80007ffe0ff */
[----:B------:R-:W-:-:S05]  /*0700*/  IADD3 R6, R6, 0x4, RZ ;  /* 0x0000000406067810 */ /* 0x000fca0007ffe0ff */
[----:B------:R-:W-:Y:S01]  /*0710*/  IMAD.WIDE R6, R6, R5, c[0x0][0x160] ;  /* 0x0000580006067625 */ /* 0x000fe200078e0205 */
[----:B------:R-:W-:-:S05]  /*0720*/  IADD3 R23, R24, 0x68, RZ ;  /* 0x0000006818177810 */ /* 0x000fca0007ffe0ff */
[----:B------:R0:W4:Y:S01]  /*0730*/  LDG.E.EF.U16 R7, [R6.64] ;  /* 0x0000000406077981 */ /* 0x000122000c0e1500 */
[----:B------:R-:W-:Y:S02]  /*0740*/  IADD3 R23, R23, 0x4, RZ ;  /* 0x0000000417177810 */ /* 0x000fe40007ffe0ff */
[----:B--2---:R-:W-:Y:S01]  /*0750*/  SHF.L.U32 R20, R20, 0x10, RZ ;  /* 0x0000001014147819 */ /* 0x004fe200000006ff */
[----:B---3--:R-:W-:-:S04]  /*0760*/  IMAD.U32 R21, R21, 0x10000, RZ ;  /* 0x0001000015157824 */ /* 0x008fc800078e00ff */
[----:B------:R-:W-:Y:S01]  /*0770*/  FFMA R21, R21, R21, RZ ;  /* 0x0000001515157223 */ /* 0x000fe200000000ff */
[----:B-----5:R-:W-:-:S03]  /*0780*/  IMAD.U32 R36, R36, 0x10000, RZ ;  /* 0x0001000024247824 */ /* 0x020fc600078e00ff */
[----:B------:R-:W-:Y:S01]  /*0790*/  FFMA R37, R20, R20, R21 ;  /* 0x0000001414257223 */ /* 0x000fe20000000015 */
[----:B------:R-:W-:-:S03]  /*07a0*/  IMAD.WIDE R20, R18, R5, c[0x0][0x160] ;  /* 0x0000580012147625 */ /* 0x000fc600078e0205 */
[----:B------:R-:W-:Y:S01]  /*07b0*/  FFMA R37, R36, R36, R37 ;  /* 0x0000002424257223 */ /* 0x000fe20000000025 */
[----:B------:R-:W-:Y:S01]  /*07c0*/  IADD3 R36, R24, 0x64, RZ ;  /* 0x0000006418247810 */ /* 0x000fe20007ffe0ff */
[----:B------:R-:W-:Y:S01]  /*07d0*/  IMAD.WIDE R18, R8, R5, c[0x0][0x160] ;  /* 0x0000580008127625 */ /* 0x000fe200078e0205 */
[----:B------:R1:W2:Y:S01]  /*07e0*/  LDG.E.EF.U16 R9, [R20.64] ;  /* 0x0000000414097981 */ /* 0x0002a2000c0e1500 */
[----:B------:R-:W-:Y:S02]  /*07f0*/  SHF.L.U32 R22, R25, 0x10, RZ ;  /* 0x0000001019167819 */ /* 0x000fe400000006ff */
[----:B------:R-:W-:Y:S01]  /*0800*/  IADD3 R36, R36, 0x4, RZ ;  /* 0x0000000424247810 */ /* 0x000fe20007ffe0ff */
[----:B------:R3:W5:Y:S02]  /*0810*/  LDG.E.EF.U16 R8, [R18.64] ;  /* 0x0000000412087981 */ /* 0x000764000c0e1500 */
[----:B0-----:R-:W-:Y:S01]  /*0820*/  FFMA R6, R22, R22, R37 ;  /* 0x0000001616067223 */ /* 0x001fe20000000025 */
[----:B------:R-:W-:-:S02]  /*0830*/  IADD3 R22, R24, 0x6c, RZ ;  /* 0x0000006c18167810 */ /* 0x000fc40007ffe0ff */
[----:B------:R-:W-:Y:S01]  /*0840*/  IADD3 R25, R24, 0x70, RZ ;  /* 0x0000007018197810 */ /* 0x000fe20007ffe0ff */
[----:B-1----:R-:W-:Y:S01]  /*0850*/  IMAD.WIDE R20, R23, R5, c[0x0][0x160] ;  /* 0x0000580017147625 */ /* 0x002fe200078e0205 */
[----:B------:R-:W-:-:S03]  /*0860*/  IADD3 R22, R22, 0x4, RZ ;  /* 0x0000000416167810 */ /* 0x000fc60007ffe0ff */
[-C--:B---3--:R-:W-:Y:S01]  /*0870*/  IMAD.WIDE R18, R36, R5.reuse, c[0x0][0x160] ;  /* 0x0000580024127625 */ /* 0x088fe200078e0205 */
[----:B------:R-:W-:Y:S01]  /*0880*/  IADD3 R25, R25, 0x4, RZ ;  /* 0x0000000419197810 */ /* 0x000fe20007ffe0ff */
[----:B------:R0:W3:Y:S02]  /*0890*/  LDG.E.EF.U16 R37, [R20.64] ;  /* 0x0000000414257981 */ /* 0x0000e4000c0e1500 */
[----:B------:R-:W-:Y:S02]  /*08a0*/  IMAD.WIDE R22, R22, R5, c[0x0][0x160] ;  /* 0x0000580016167625 */ /* 0x000fe400078e0205 */
[----:B------:R1:W3:Y:S04]  /*08b0*/  LDG.E.EF.U16 R36, [R18.64] ;  /* 0x0000000412247981 */ /* 0x0002e8000c0e1500 */
[----:B------:R-:W3:Y:S01]  /*08c0*/  LDG.E.EF.U16 R22, [R22.64] ;  /* 0x0000000416167981 */ /* 0x000ee2000c0e1500 */
[----:B0-----:R-:W-:-:S02]  /*08d0*/  IADD3 R20, R24, 0x78, RZ ;  /* 0x0000007818147810 */ /* 0x001fc40007ffe0ff */
[----:B-1----:R-:W-:Y:S01]  /*08e0*/  IADD3 R18, R24, 0x74, RZ ;  /* 0x0000007418127810 */ /* 0x002fe20007ffe0ff */
[----:B------:R-:W-:-:S03]  /*08f0*/  IMAD.WIDE R24, R25, R5, c[0x0][0x160] ;  /* 0x0000580019187625 */ /* 0x000fc600078e0205 */
[----:B------:R-:W-:Y:S02]  /*0900*/  IADD3 R18, R18, 0x4, RZ ;  /* 0x0000000412127810 */ /* 0x000fe40007ffe0ff */
[----:B------:R-:W-:Y:S01]  /*0910*/  IADD3 R20, R20, 0x4, RZ ;  /* 0x0000000414147810 */ /* 0x000fe20007ffe0ff */
[----:B------:R-:W3:Y:S02]  /*0920*/  LDG.E.EF.U16 R24, [R24.64] ;  /* 0x0000000418187981 */ /* 0x000ee4000c0e1500 */
[----:B------:R-:W-:-:S04]  /*0930*/  IMAD.WIDE R18, R18, R5, c[0x0][0x160] ;  /* 0x0000580012127625 */ /* 0x000fc800078e0205 */
[----:B------:R-:W-:Y:S02]  /*0940*/  IMAD.WIDE R20, R20, R5, c[0x0][0x160] ;  /* 0x0000580014147625 */ /* 0x000fe400078e0205 */
[----:B------:R-:W3:Y:S04]  /*0950*/  LDG.E.EF.U16 R18, [R18.64] ;  /* 0x0000000412127981 */ /* 0x000ee8000c0e1500 */
[----:B------:R-:W3:Y:S01]  /*0960*/  LDG.E.EF.U16 R20, [R20.64] ;  /* 0x0000000414147981 */ /* 0x000ee2000c0e1500 */
[----:B------:R-:W-:-:S04]  /*0970*/  IMAD.U32 R5, R4, 0x10000, RZ ;  /* 0x0001000004057824 */ /* 0x000fc800078e00ff */
[----:B------:R-:W-:Y:S01]  /*0980*/  FFMA R6, R5, R5, R6 ;  /* 0x0000000505067223 */ /* 0x000fe20000000006 */
[----:B------:R-:W-:Y:S01]  /*0990*/  SHF.L.U32 R5, R34, 0x10, RZ ;  /* 0x0000001022057819 */ /* 0x000fe200000006ff */
[----:B------:R-:W-:Y:S01]  /*09a0*/  IMAD.U32 R35, R35, 0x10000, RZ ;  /* 0x0001000023237824 */ /* 0x000fe200078e00ff */
[----:B------:R-:W-:-:S03]  /*09b0*/  SHF.L.U32 R33, R33, 0x10, RZ ;  /* 0x0000001021217819 */ /* 0x000fc600000006ff */
[----:B------:R-:W-:-:S04]  /*09c0*/  FFMA R6, R5, R5, R6 ;  /* 0x0000000505067223 */ /* 0x000fc80000000006 */
[----:B------:R-:W-:Y:S01]  /*09d0*/  FFMA R6, R35, R35, R6 ;  /* 0x0000002323067223 */ /* 0x000fe20000000006 */
[----:B------:R-:W-:-:S03]  /*09e0*/  IMAD.U32 R5, R32, 0x10000, RZ ;  /* 0x0001000020057824 */ /* 0x000fc600078e00ff */
[----:B------:R-:W-:Y:S01]  /*09f0*/  FFMA R6, R33, R33, R6 ;  /* 0x0000002121067223 */ /* 0x000fe20000000006 */
[----:B------:R-:W-:-:S03]  /*0a00*/  SHF.L.U32 R31, R31, 0x10, RZ ;  /* 0x000000101f1f7819 */ /* 0x000fc600000006ff */
[----:B------:R-:W-:Y:S01]  /*0a10*/  FFMA R6, R5, R5, R6 ;  /* 0x0000000505067223 */ /* 0x000fe20000000006 */
[----:B------:R-:W-:-:S03]  /*0a20*/  IMAD.U32 R5, R30, 0x10000, RZ ;  /* 0x000100001e057824 */ /* 0x000fc600078e00ff */
[----:B------:R-:W-:Y:S01]  /*0a30*/  FFMA R6, R31, R31, R6 ;  /* 0x0000001f1f067223 */ /* 0x000fe20000000006 */
[----:B------:R-:W-:-:S03]  /*0a40*/  SHF.L.U32 R29, R29, 0x10, RZ ;  /* 0x000000101d1d7819 */ /* 0x000fc600000006ff */
[----:B------:R-:W-:Y:S01]  /*0a50*/  FFMA R6, R5, R5, R6 ;  /* 0x0000000505067223 */ /* 0x000fe20000000006 */
[----:B------:R-:W-:-:S03]  /*0a60*/  IMAD.U32 R5, R28, 0x10000, RZ ;  /* 0x000100001c057824 */ /* 0x000fc600078e00ff */
[----:B------:R-:W-:Y:S01]  /*0a70*/  FFMA R6, R29, R29, R6 ;  /* 0x0000001d1d067223 */ /* 0x000fe20000000006 */
[----:B----4-:R-:W-:-:S03]  /*0a80*/  SHF.L.U32 R27, R27, 0x10, RZ ;  /* 0x000000101b1b7819 */ /* 0x010fc600000006ff */
        /* <DEDUP_REMOVED lines=18> */
[----:B------:R-:W-:-:S04]  /*0bb0*/  FFMA R6, R11, R11, R6 ;  /* 0x0000000b0b067223 */ /* 0x000fc80000000006 */
[----:B------:R-:W-:Y:S01]  /*0bc0*/  FFMA R6, R5, R5, R6 ;  /* 0x0000000505067223 */ /* 0x000fe20000000006 */
[----:B------:R-:W-:Y:S02]  /*0bd0*/  SHF.L.U32 R7, R7, 0x10, RZ ;  /* 0x0000001007077819 */ /* 0x000fe400000006ff */
[----:B------:R-:W-:Y:S02]  /*0be0*/  LOP3.LUT P0, RZ, R0, 0xc0, RZ, 0xc0, !PT ;  /* 0x000000c000ff7812 */ /* 0x000fe4000780c0ff */
[----:B--2---:R-:W-:Y:S01]  /*0bf0*/  SHF.L.U32 R9, R9, 0x10, RZ ;  /* 0x0000001009097819 */ /* 0x004fe200000006ff */
[----:B-----5:R-:W-:-:S04]  /*0c00*/  IMAD.U32 R5, R8, 0x10000, RZ ;  /* 0x0001000008057824 */ /* 0x020fc800078e00ff */
[----:B------:R-:W-:-:S04]  /*0c10*/  FFMA R6, R9, R9, R6 ;  /* 0x0000000909067223 */ /* 0x000fc80000000006 */
[----:B------:R-:W-:-:S04]  /*0c20*/  FFMA R6, R5, R5, R6 ;  /* 0x0000000505067223 */ /* 0x000fc80000000006 */
[----:B------:R-:W-:Y:S01]  /*0c30*/  FFMA R6, R7, R7, R6 ;  /* 0x0000000707067223 */ /* 0x000fe20000000006 */
[----:B---3--:R-:W-:Y:S01]  /*0c40*/  SHF.L.U32 R37, R37, 0x10, RZ ;  /* 0x0000001025257819 */ /* 0x008fe200000006ff */
[----:B------:R-:W-:-:S04]  /*0c50*/  IMAD.U32 R5, R36, 0x10000, RZ ;  /* 0x0001000024057824 */ /* 0x000fc800078e00ff */
[----:B------:R-:W-:Y:S01]  /*0c60*/  FFMA R6, R5, R5, R6 ;  /* 0x0000000505067223 */ /* 0x000fe20000000006 */
[----:B------:R-:W-:-:S03]  /*0c70*/  IMAD.U32 R5, R22, 0x10000, RZ ;  /* 0x0001000016057824 */ /* 0x000fc600078e00ff */
[----:B------:R-:W-:-:S04]  /*0c80*/  FFMA R6, R37, R37, R6 ;  /* 0x0000002525067223 */ /* 0x000fc80000000006 */
[----:B------:R-:W-:Y:S01]  /*0c90*/  FFMA R6, R5, R5, R6 ;  /* 0x0000000505067223 */ /* 0x000fe20000000006 */
[----:B------:R-:W-:-:S05]  /*0ca0*/  SHF.L.U32 R7, R24, 0x10, RZ ;  /* 0x0000001018077819 */ /* 0x000fca00000006ff */
[----:B------:R-:W-:Y:S01]  /*0cb0*/  FFMA R6, R7, R7, R6 ;  /* 0x0000000707067223 */ /* 0x000fe20000000006 */
[----:B------:R-:W-:Y:S01]  /*0cc0*/  IMAD.U32 R5, R18, 0x10000, RZ ;  /* 0x0001000012057824 */ /* 0x000fe200078e00ff */
[----:B------:R-:W-:-:S03]  /*0cd0*/  SHF.L.U32 R20, R20, 0x10, RZ ;  /* 0x0000001014147819 */ /* 0x000fc600000006ff */
[----:B------:R-:W-:-:S04]  /*0ce0*/  FFMA R5, R5, R5, R6 ;  /* 0x0000000505057223 */ /* 0x000fc80000000006 */
[----:B------:R-:W-:-:S05]  /*0cf0*/  FFMA R20, R20, R20, R5 ;  /* 0x0000001414147223 */ /* 0x000fca0000000005 */
[----:B------:R-:W0:Y:S02]  /*0d00*/  SHFL.BFLY PT, R5, R20, 0x2, 0x1f ;  /* 0x0c401f0014057f89 */ /* 0x000e2400000e0000 */
[----:B0-----:R-:W-:-:S05]  /*0d10*/  FADD R5, R20, R5 ;  /* 0x0000000514057221 */ /* 0x001fca0000000000 */
[----:B------:R-:W0:Y:S02]  /*0d20*/  SHFL.BFLY PT, R4, R5, 0x1, 0x1f ;  /* 0x0c201f0005047f89 */ /* 0x000e2400000e0000 */
[----:B0-----:R-:W-:-:S05]  /*0d30*/  FADD R7, R5, R4 ;  /* 0x0000000405077221 */ /* 0x001fca0000000000 */
[----:B------:R0:W-:Y:S04]  /*0d40*/  STS [R2.X4], R7 ;  /* 0x0000000702007388 */ /* 0x0001e80000004800 */
[----:B------:R-:W-:Y:S06]  /*0d50*/  BAR.SYNC.DEFER_BLOCKING 0x0 ;  /* 0x0000000000007b1d */ /* 0x000fec0000010000 */
[----:B------:R-:W-:Y:S05]  /*0d60*/  @P0 EXIT ;  /* 0x000000000000094d */ /* 0x000fea0003800000 */
[----:B0-----:R-:W-:Y:S01]  /*0d70*/  LOP3.LUT R4, R0, 0x3f, RZ, 0xc0, !PT ;  /* 0x0000003f00047812 */ /* 0x001fe200078ec0ff */
[----:B------:R-:W-:Y:S01]  /*0d80*/  IMAD.MOV.U32 R2, RZ, RZ, 0x4 ;  /* 0x00000004ff027424 */ /* 0x000fe200078e00ff */
[----:B------:R-:W-:-:S03]  /*0d90*/  LOP3.LUT R3, R3, 0x3f, R0, 0xf8, !PT ;  /* 0x0000003f03037812 */ /* 0x000fc600078ef800 */
[----:B------:R-:W0:Y:S02]  /*0da0*/  LDS R5, [R4.X4] ;  /* 0x0000000004057984 */ /* 0x000e240000004800 */
[----:B------:R-:W-:-:S05]  /*0db0*/  IMAD.WIDE R2, R3, R2, c[0x0][0x168] ;  /* 0x00005a0003027625 */ /* 0x000fca00078e0202 */
[----:B0-----:R-:W-:Y:S01]  /*0dc0*/  STG.E [R2.64], R5 ;  /* 0x0000000502007986 */ /* 0x001fe2000c101904 */
[----:B------:R-:W-:Y:S05]  /*0dd0*/  EXIT ;  /* 0x000000000000794d */ /* 0x000fea0003800000 */
.L_x_0:
[----:B------:R-:W-:-:S00]  /*0de0*/  BRA `(.L_x_0) ;  /* 0xfffffff000007947 */ /* 0x000fc0000383ffff */
[----:B------:R-:W-:-:S00]  /*0df0*/  NOP ;  /* 0x0000000000007918 */ /* 0x000fc00000000000 */
        /* <DEDUP_REMOVED lines=8> */
.L_x_1:


//--------------------- .nv.shared.triton_red_fused__to_copy_mean_pow_3 --------------------------
	.section	.nv.shared.triton_red_fused__to_copy_mean_pow_3,"aw",@nobits
	.sectionflags	@""
	.align	16
